//
// Generated by NVIDIA NVVM Compiler
//
// Compiler Build ID: CL-36424714
// Cuda compilation tools, release 13.0, V13.0.88
// Based on NVVM 20.0.0
//

.version 9.0
.target sm_100
.address_size 64

	// .globl	_Z10countWordsPKciP8WordInfoiS0_iPi

.visible .entry _Z10countWordsPKciP8WordInfoiS0_iPi(
	.param .u64 .ptr .align 1 _Z10countWordsPKciP8WordInfoiS0_iPi_param_0,
	.param .u32 _Z10countWordsPKciP8WordInfoiS0_iPi_param_1,
	.param .u64 .ptr .align 1 _Z10countWordsPKciP8WordInfoiS0_iPi_param_2,
	.param .u32 _Z10countWordsPKciP8WordInfoiS0_iPi_param_3,
	.param .u64 .ptr .align 1 _Z10countWordsPKciP8WordInfoiS0_iPi_param_4,
	.param .u32 _Z10countWordsPKciP8WordInfoiS0_iPi_param_5,
	.param .u64 .ptr .align 1 _Z10countWordsPKciP8WordInfoiS0_iPi_param_6
)
{
	.reg .pred 	%p<6>;
	.reg .b16 	%rs<3>;
	.reg .b32 	%r<15>;
	.reg .b64 	%rd<15>;

	ld.param.u64 	%rd3, [_Z10countWordsPKciP8WordInfoiS0_iPi_param_0];
	ld.param.u64 	%rd4, [_Z10countWordsPKciP8WordInfoiS0_iPi_param_2];
	ld.param.u32 	%r6, [_Z10countWordsPKciP8WordInfoiS0_iPi_param_3];
	ld.param.u64 	%rd5, [_Z10countWordsPKciP8WordInfoiS0_iPi_param_4];
	ld.param.u32 	%r5, [_Z10countWordsPKciP8WordInfoiS0_iPi_param_5];
	ld.param.u64 	%rd6, [_Z10countWordsPKciP8WordInfoiS0_iPi_param_6];
	mov.u32 	%r7, %ctaid.x;
	mov.u32 	%r8, %ntid.x;
	mov.u32 	%r9, %tid.x;
	mad.lo.s32 	%r1, %r7, %r8, %r9;
	setp.ge.s32 	%p1, %r1, %r6;
	@%p1 bra 	$L__BB0_7;
	cvta.to.global.u64 	%rd7, %rd4;
	mul.wide.s32 	%rd8, %r1, 8;
	add.s64 	%rd9, %rd7, %rd8;
	ld.global.u32 	%r2, [%rd9];
	ld.global.u32 	%r10, [%rd9+4];
	setp.ne.s32 	%p2, %r10, %r5;
	@%p2 bra 	$L__BB0_7;
	setp.lt.s32 	%p3, %r5, 1;
	@%p3 bra 	$L__BB0_6;
	cvta.to.global.u64 	%rd1, %rd3;
	cvta.to.global.u64 	%rd2, %rd5;
	mov.b32 	%r14, 0;
	bra.uni 	$L__BB0_5;
$L__BB0_4:
	add.s32 	%r14, %r14, 1;
	setp.eq.s32 	%p5, %r14, %r5;
	@%p5 bra 	$L__BB0_6;
$L__BB0_5:
	add.s32 	%r12, %r14, %r2;
	cvt.s64.s32 	%rd10, %r12;
	add.s64 	%rd11, %rd1, %rd10;
	ld.global.u8 	%rs1, [%rd11];
	cvt.u64.u32 	%rd12, %r14;
	add.s64 	%rd13, %rd2, %rd12;
	ld.global.u8 	%rs2, [%rd13];
	setp.eq.s16 	%p4, %rs1, %rs2;
	@%p4 bra 	$L__BB0_4;
	bra.uni 	$L__BB0_7;
$L__BB0_6:
	cvta.to.global.u64 	%rd14, %rd6;
	atom.global.add.u32 	%r13, [%rd14], 1;
$L__BB0_7:
	ret;

}


// ===== COMPILED SASS (sm_100) =====

	.target	sm_100

	.elftype	@"ET_EXEC"


//--------------------- .note.nv.tkinfo           --------------------------
	.section	.note.nv.tkinfo,"",@"SHT_NOTE"
	.sectionflags	@"SHF_NOTE_NV_TKINFO"
	.tkinfo
        /*0018*/ 	.word	0x00000002
        /*0030*/ 	.string	""
        /*0030*/ 	.string	"ptxas"
        /*0030*/ 	.string	"Cuda compilation tools, release 13.0, V13.0.88"
        /*0030*/ 	.string	"Build cuda_13.0.r13.0/compiler.36424714_0"
        /*0030*/ 	.string	"-arch sm_100 -m 64 "



//--------------------- .note.nv.cuinfo           --------------------------
	.section	.note.nv.cuinfo,"",@"SHT_NOTE"
	.sectionflags	@"SHF_NOTE_NV_CUINFO"
        /*0018*/ 	.short	0x0002
        /*001a*/ 	.short	0x0064
        /*001c*/ 	.short	0x0082
	.zero		2


//--------------------- .nv.info                  --------------------------
	.section	.nv.info,"",@"SHT_CUDA_INFO"
	.align	4


	//----- nvinfo : EIATTR_REGCOUNT
	.align		4
        /*0000*/ 	.byte	0x04, 0x2f
        /*0002*/ 	.short	(.L_1 - .L_0)
	.align		4
.L_0:
        /*0004*/ 	.word	index@(_Z10countWordsPKciP8WordInfoiS0_iPi)
        /*0008*/ 	.word	0x00000008


	//----- nvinfo : EIATTR_FRAME_SIZE
	.align		4
.L_1:
        /*000c*/ 	.byte	0x04, 0x11
        /*000e*/ 	.short	(.L_3 - .L_2)
	.align		4
.L_2:
        /*0010*/ 	.word	index@(_Z10countWordsPKciP8WordInfoiS0_iPi)
        /*0014*/ 	.word	0x00000000


	//----- nvinfo : EIATTR_MIN_STACK_SIZE
	.align		4
.L_3:
        /*0018*/ 	.byte	0x04, 0x12
        /*001a*/ 	.short	(.L_5 - .L_4)
	.align		4
.L_4:
        /*001c*/ 	.word	index@(_Z10countWordsPKciP8WordInfoiS0_iPi)
        /*0020*/ 	.word	0x00000000
.L_5:


//--------------------- .nv.compat                --------------------------
	.section	.nv.compat,"",@"SHT_CUDA_COMPAT_INFO"
	.align	4
        /*0000*/ 	.byte	0x02, 0x09, 0x00, 0x00, 0x02, 0x02, 0x01, 0x00, 0x02, 0x05, 0x05, 0x00, 0x03, 0x07, 0x01, 0x01
        /*0010*/ 	.byte	0x02, 0x03, 0x00, 0x00, 0x02, 0x06, 0x01, 0x00, 0x04, 0x0b, 0x08, 0x00, 0x09, 0x00, 0x00, 0x00
        /*0020*/ 	.byte	0x00, 0x00, 0x00, 0x00


//--------------------- .nv.info._Z10countWordsPKciP8WordInfoiS0_iPi --------------------------
	.section	.nv.info._Z10countWordsPKciP8WordInfoiS0_iPi,"",@"SHT_CUDA_INFO"
	.sectionflags	@""
	.align	4


	//----- nvinfo : EIATTR_CUDA_API_VERSION
	.align		4
        /*0000*/ 	.byte	0x04, 0x37
        /*0002*/ 	.short	(.L_7 - .L_6)
.L_6:
        /*0004*/ 	.word	0x00000082


	//----- nvinfo : EIATTR_KPARAM_INFO
	.align		4
.L_7:
        /*0008*/ 	.byte	0x04, 0x17
        /*000a*/ 	.short	(.L_9 - .L_8)
.L_8:
        /*000c*/ 	.word	0x00000000
        /*0010*/ 	.short	0x0006
        /*0012*/ 	.short	0x0030
        /*0014*/ 	.byte	0x00, 0xf5, 0x21, 0x00


	//----- nvinfo : EIATTR_KPARAM_INFO
	.align		4
.L_9:
        /*0018*/ 	.byte	0x04, 0x17
        /*001a*/ 	.short	(.L_11 - .L_10)
.L_10:
        /*001c*/ 	.word	0x00000000
        /*0020*/ 	.short	0x0005
        /*0022*/ 	.short	0x0028
        /*0024*/ 	.byte	0x00, 0xf0, 0x11, 0x00


	//----- nvinfo : EIATTR_KPARAM_INFO
	.align		4
.L_11:
        /*0028*/ 	.byte	0x04, 0x17
        /*002a*/ 	.short	(.L_13 - .L_12)
.L_12:
        /*002c*/ 	.word	0x00000000
        /*0030*/ 	.short	0x0004
        /*0032*/ 	.short	0x0020
        /*0034*/ 	.byte	0x00, 0xf5, 0x21, 0x00


	//----- nvinfo : EIATTR_KPARAM_INFO
	.align		4
.L_13:
        /*0038*/ 	.byte	0x04, 0x17
        /*003a*/ 	.short	(.L_15 - .L_14)
.L_14:
        /*003c*/ 	.word	0x00000000
        /*0040*/ 	.short	0x0003
        /*0042*/ 	.short	0x0018
        /*0044*/ 	.byte	0x00, 0xf0, 0x11, 0x00


	//----- nvinfo : EIATTR_KPARAM_INFO
	.align		4
.L_15:
        /*0048*/ 	.byte	0x04, 0x17
        /*004a*/ 	.short	(.L_17 - .L_16)
.L_16:
        /*004c*/ 	.word	0x00000000
        /*0050*/ 	.short	0x0002
        /*0052*/ 	.short	0x0010
        /*0054*/ 	.byte	0x00, 0xf5, 0x21, 0x00


	//----- nvinfo : EIATTR_KPARAM_INFO
	.align		4
.L_17:
        /*0058*/ 	.byte	0x04, 0x17
        /*005a*/ 	.short	(.L_19 - .L_18)
.L_18:
        /*005c*/ 	.word	0x00000000
        /*0060*/ 	.short	0x0001
        /*0062*/ 	.short	0x0008
        /*0064*/ 	.byte	0x00, 0xf0, 0x11, 0x00


	//----- nvinfo : EIATTR_KPARAM_INFO
	.align		4
.L_19:
        /*0068*/ 	.byte	0x04, 0x17
        /*006a*/ 	.short	(.L_21 - .L_20)
.L_20:
        /*006c*/ 	.word	0x00000000
        /*0070*/ 	.short	0x0000
        /*0072*/ 	.short	0x0000
        /*0074*/ 	.byte	0x00, 0xf5, 0x21, 0x00


	//----- nvinfo : EIATTR_SPARSE_MMA_MASK
	.align		4
.L_21:
        /*0078*/ 	.byte	0x03, 0x50
        /*007a*/ 	.short	0x0000


	//----- nvinfo : EIATTR_MAXREG_COUNT
	.align		4
        /*007c*/ 	.byte	0x03, 0x1b
        /*007e*/ 	.short	0x00ff


	//----- nvinfo : EIATTR_MERCURY_ISA_VERSION
	.align		4
        /*0080*/ 	.byte	0x03, 0x5f
        /*0082*/ 	.short	0x0101


	//----- nvinfo : EIATTR_INT_WARP_WIDE_INSTR_OFFSETS
	.align		4
        /*0084*/ 	.byte	0x04, 0x31
        /*0086*/ 	.short	(.L_23 - .L_22)


	//   ....[0]....
.L_22:
        /*0088*/ 	.word	0x00000260


	//----- nvinfo : EIATTR_VRC_CTA_INIT_COUNT
	.align		4
.L_23:
        /*008c*/ 	.byte	0x02, 0x4a
	.zero		1
	.zero		1


	//----- nvinfo : EIATTR_EXIT_INSTR_OFFSETS
	.align		4
        /*0090*/ 	.byte	0x04, 0x1c
        /*0092*/ 	.short	(.L_25 - .L_24)


	//   ....[0]....
.L_24:
        /*0094*/ 	.word	0x00000070


	//   ....[1]....
        /*0098*/ 	.word	0x000000e0


	//   ....[2]....
        /*009c*/ 	.word	0x00000220


	//   ....[3]....
        /*00a0*/ 	.word	0x000002b0


	//----- nvinfo : EIATTR_CBANK_PARAM_SIZE
	.align		4
.L_25:
        /*00a4*/ 	.byte	0x03, 0x19
        /*00a6*/ 	.short	0x0038


	//----- nvinfo : EIATTR_PARAM_CBANK
	.align		4
        /*00a8*/ 	.byte	0x04, 0x0a
        /*00aa*/ 	.short	(.L_27 - .L_26)
	.align		4
.L_26:
        /*00ac*/ 	.word	index@(.nv.constant0._Z10countWordsPKciP8WordInfoiS0_iPi)
        /*00b0*/ 	.short	0x0380
        /*00b2*/ 	.short	0x0038


	//----- nvinfo : EIATTR_SW_WAR
	.align		4
.L_27:
        /*00b4*/ 	.byte	0x04, 0x36
        /*00b6*/ 	.short	(.L_29 - .L_28)
.L_28:
        /*00b8*/ 	.word	0x00000008
.L_29:


//--------------------- .nv.callgraph             --------------------------
	.section	.nv.callgraph,"",@"SHT_CUDA_CALLGRAPH"
	.align	4
	.sectionentsize	8
	.align		4
        /*0000*/ 	.word	0x00000000
	.align		4
        /*0004*/ 	.word	0xffffffff
	.align		4
        /*0008*/ 	.word	0x00000000
	.align		4
        /*000c*/ 	.word	0xfffffffe
	.align		4
        /*0010*/ 	.word	0x00000000
	.align		4
        /*0014*/ 	.word	0xfffffffd
	.align		4
        /*0018*/ 	.word	0x00000000
	.align		4
        /*001c*/ 	.word	0xfffffffc


//--------------------- .text._Z10countWordsPKciP8WordInfoiS0_iPi --------------------------
	.section	.text._Z10countWordsPKciP8WordInfoiS0_iPi,"ax",@progbits
	.align	128
        .global         _Z10countWordsPKciP8WordInfoiS0_iPi
        .type           _Z10countWordsPKciP8WordInfoiS0_iPi,@function
        .size           _Z10countWordsPKciP8WordInfoiS0_iPi,(.L_x_3 - _Z10countWordsPKciP8WordInfoiS0_iPi)
        .other          _Z10countWordsPKciP8WordInfoiS0_iPi,@"STO_CUDA_ENTRY STV_DEFAULT"
_Z10countWordsPKciP8WordInfoiS0_iPi:
.text._Z10countWordsPKciP8WordInfoiS0_iPi:
[----:B------:R-:W-:Y:S01]  /*0000*/  LDC R1, c[0x0][0x37c] ;  /* 0x0000df00ff017b82 */ /* 0x000fe20000000800 */
[----:B------:R-:W0:Y:S07]  /*0010*/  S2R R0, SR_TID.X ;  /* 0x0000000000007919 */ /* 0x000e2e0000002100 */
[----:B------:R-:W0:Y:S01]  /*0020*/  S2UR UR4, SR_CTAID.X ;  /* 0x00000000000479c3 */ /* 0x000e220000002500 */
[----:B------:R-:W1:Y:S07]  /*0030*/  LDCU UR5, c[0x0][0x398] ;  /* 0x00007300ff0577ac */ /* 0x000e6e0008000800 */
[----:B------:R-:W0:Y:S02]  /*0040*/  LDC R5, c[0x0][0x360] ;  /* 0x0000d800ff057b82 */ /* 0x000e240000000800 */
[----:B0-----:R-:W-:-:S05]  /*0050*/  IMAD R5, R5, UR4, R0 ;  /* 0x0000000405057c24 */ /* 0x001fca000f8e0200 */
[----:B-1----:R-:W-:-:S13]  /*0060*/  ISETP.GE.AND P0, PT, R5, UR5, PT ;  /* 0x0000000505007c0c */ /* 0x002fda000bf06270 */
[----:B------:R-:W-:Y:S05]  /*0070*/  @P0 EXIT ;  /* 0x000000000000094d */ /* 0x000fea0003800000 */
[----:B------:R-:W0:Y:S01]  /*0080*/  LDC.64 R2, c[0x0][0x390] ;  /* 0x0000e400ff027b82 */ /* 0x000e220000000a00 */
[----:B------:R-:W1:Y:S01]  /*0090*/  LDCU.64 UR6, c[0x0][0x358] ;  /* 0x00006b00ff0677ac */ /* 0x000e620008000a00 */
[----:B------:R-:W2:Y:S01]  /*00a0*/  LDCU UR4, c[0x0][0x3a8] ;  /* 0x00007500ff0477ac */ /* 0x000ea20008000800 */
[----:B0-----:R-:W-:-:S05]  /*00b0*/  IMAD.WIDE R2, R5, 0x8, R2 ;  /* 0x0000000805027825 */ /* 0x001fca00078e0202 */
[----:B-1----:R-:W2:Y:S02]  /*00c0*/  LDG.E R0, desc[UR6][R2.64+0x4] ;  /* 0x0000040602007981 */ /* 0x002ea4000c1e1900 */
[----:B--2---:R-:W-:-:S13]  /*00d0*/  ISETP.NE.AND P0, PT, R0, UR4, PT ;  /* 0x0000000400007c0c */ /* 0x004fda000bf05270 */
[----:B------:R-:W-:Y:S05]  /*00e0*/  @P0 EXIT ;  /* 0x000000000000094d */ /* 0x000fea0003800000 */
[----:B------:R-:W-:-:S09]  /*00f0*/  UISETP.GE.AND UP0, UPT, UR4, 0x1, UPT ;  /* 0x000000010400788c */ /* 0x000fd2000bf06270 */
[----:B------:R-:W-:Y:S05]  /*0100*/  BRA.U !UP0, `(.L_x_0) ;  /* 0x00000001084c7547 */ /* 0x000fea000b800000 */
[----:B------:R0:W5:Y:S01]  /*0110*/  LDG.E R0, desc[UR6][R2.64] ;  /* 0x0000000602007981 */ /* 0x000162000c1e1900 */
[----:B------:R-:W1:Y:S01]  /*0120*/  LDCU UR9, c[0x0][0x3a8] ;  /* 0x00007500ff0977ac */ /* 0x000e620008000800 */
[----:B------:R-:W2:Y:S01]  /*0130*/  LDCU.64 UR10, c[0x0][0x380] ;  /* 0x00007000ff0a77ac */ /* 0x000ea20008000a00 */
[----:B------:R-:W3:Y:S01]  /*0140*/  LDCU.64 UR12, c[0x0][0x3a0] ;  /* 0x00007400ff0c77ac */ /* 0x000ee20008000a00 */
[----:B------:R-:W-:-:S05]  /*0150*/  UMOV UR4, URZ ;  /* 0x000000ff00047c82 */ /* 0x000fca0008000000 */
.L_x_1:
[----:B---3--:R-:W-:Y:S02]  /*0160*/  UIADD3 UR5, UP0, UPT, UR4, UR12, URZ ;  /* 0x0000000c04057290 */ /* 0x008fe4000ff1e0ff */
[----:B0----5:R-:W-:Y:S02]  /*0170*/  VIADD R3, R0, UR4 ;  /* 0x0000000400037c36 */ /* 0x021fe40008000000 */
[----:B------:R-:W-:-:S03]  /*0180*/  UIADD3.X UR8, UPT, UPT, URZ, UR13, URZ, UP0, !UPT ;  /* 0x0000000dff087290 */ /* 0x000fc600087fe4ff */
[C---:B--2---:R-:W-:Y:S01]  /*0190*/  IADD3 R2, P0, PT, R3.reuse, UR10, RZ ;  /* 0x0000000a03027c10 */ /* 0x044fe2000ff1e0ff */
[----:B------:R-:W-:Y:S02]  /*01a0*/  IMAD.U32 R4, RZ, RZ, UR5 ;  /* 0x00000005ff047e24 */ /* 0x000fe4000f8e00ff */
[----:B------:R-:W-:Y:S01]  /*01b0*/  IMAD.U32 R5, RZ, RZ, UR8 ;  /* 0x00000008ff057e24 */ /* 0x000fe2000f8e00ff */
[----:B------:R-:W-:-:S05]  /*01c0*/  LEA.HI.X.SX32 R3, R3, UR11, 0x1, P0 ;  /* 0x0000000b03037c11 */ /* 0x000fca00080f0eff */
[----:B------:R-:W2:Y:S04]  /*01d0*/  LDG.E.U8 R2, desc[UR6][R2.64] ;  /* 0x0000000602027981 */ /* 0x000ea8000c1e1100 */
[----:B------:R-:W2:Y:S01]  /*01e0*/  LDG.E.U8 R5, desc[UR6][R4.64] ;  /* 0x0000000604057981 */ /* 0x000ea2000c1e1100 */
[----:B------:R-:W-:-:S04]  /*01f0*/  UIADD3 UR4, UPT, UPT, UR4, 0x1, URZ ;  /* 0x0000000104047890 */ /* 0x000fc8000fffe0ff */
[----:B-1----:R-:W-:Y:S01]  /*0200*/  UISETP.NE.AND UP0, UPT, UR4, UR9, UPT ;  /* 0x000000090400728c */ /* 0x002fe2000bf05270 */
[----:B--2---:R-:W-:-:S13]  /*0210*/  ISETP.NE.AND P0, PT, R2, R5, PT ;  /* 0x000000050200720c */ /* 0x004fda0003f05270 */
[----:B------:R-:W-:Y:S05]  /*0220*/  @P0 EXIT ;  /* 0x000000000000094d */ /* 0x000fea0003800000 */
[----:B------:R-:W-:Y:S05]  /*0230*/  BRA.U UP0, `(.L_x_1) ;  /* 0xfffffffd00c87547 */ /* 0x000fea000b83ffff */
.L_x_0:
[----:B------:R-:W0:Y:S01]  /*0240*/  S2R R0, SR_LANEID ;  /* 0x0000000000007919 */ /* 0x000e220000000000 */
[----:B------:R-:W1:Y:S01]  /*0250*/  LDC.64 R2, c[0x0][0x3b0] ;  /* 0x0000ec00ff027b82 */ /* 0x000e620000000a00 */
[----:B------:R-:W-:Y:S02]  /*0260*/  VOTEU.ANY UR5, UPT, PT ;  /* 0x0000000000057886 */ /* 0x000fe400038e0100 */
[----:B------:R-:W-:Y:S02]  /*0270*/  UFLO.U32 UR8, UR5 ;  /* 0x00000005000872bd */ /* 0x000fe400080e0000 */
[----:B------:R-:W1:Y:S04]  /*0280*/  POPC R5, UR5 ;  /* 0x0000000500057d09 */ /* 0x000e680008000000 */
[----:B0-----:R-:W-:-:S13]  /*0290*/  ISETP.EQ.U32.AND P0, PT, R0, UR8, PT ;  /* 0x0000000800007c0c */ /* 0x001fda000bf02070 */
[----:B-1----:R-:W-:Y:S01]  /*02a0*/  @P0 REDG.E.ADD.STRONG.GPU desc[UR6][R2.64], R5 ;  /* 0x000000050200098e */ /* 0x002fe2000c12e106 */
[----:B------:R-:W-:Y:S05]  /*02b0*/  EXIT ;  /* 0x000000000000794d */ /* 0x000fea0003800000 */
.L_x_2:
[----:B------:R-:W-:-:S00]  /*02c0*/  BRA `(.L_x_2) ;  /* 0xfffffffc00fc7947 */ /* 0x000fc0000383ffff */
[----:B------:R-:W-:-:S00]  /*02d0*/  NOP ;  /* 0x0000000000007918 */ /* 0x000fc00000000000 */
        /* <DEDUP_REMOVED lines=10> */
.L_x_3:


//--------------------- .nv.shared.reserved.0     --------------------------
	.section	.nv.shared.reserved.0,"aw",@nobits
	.weak		__nv_reservedSMEM_offset_0_alias
	.size		__nv_reservedSMEM_offset_0_alias, 0, 64
	.other		__nv_reservedSMEM_offset_0_alias,@"STO_CUDA_RESERVED_SHARED STV_DEFAULT"
__nv_reservedSMEM_offset_0_alias:
	.zero		0
	.zero		64


//--------------------- .nv.constant0._Z10countWordsPKciP8WordInfoiS0_iPi --------------------------
	.section	.nv.constant0._Z10countWordsPKciP8WordInfoiS0_iPi,"a",@progbits
	.sectionflags	@""
	.align	4
.nv.constant0._Z10countWordsPKciP8WordInfoiS0_iPi:
	.zero		952


//--------------------- SYMBOLS --------------------------

	.type		.nv.reservedSmem.offset0,@object
	.size		.nv.reservedSmem.offset0,0x4
